//
// Generated by NVIDIA NVVM Compiler
//
// Compiler Build ID: CL-36424714
// Cuda compilation tools, release 13.0, V13.0.88
// Based on NVVM 20.0.0
//

.version 9.0
.target sm_100
.address_size 64

	// .globl	_Z15gpu_calculationPdS_im

.visible .entry _Z15gpu_calculationPdS_im(
	.param .u64 .ptr .align 1 _Z15gpu_calculationPdS_im_param_0,
	.param .u64 .ptr .align 1 _Z15gpu_calculationPdS_im_param_1,
	.param .u32 _Z15gpu_calculationPdS_im_param_2,
	.param .u64 _Z15gpu_calculationPdS_im_param_3
)
{
	.reg .pred 	%p<19>;
	.reg .b32 	%r<31>;
	.reg .b64 	%rd<27>;
	.reg .b64 	%fd<19>;

	ld.param.u64 	%rd2, [_Z15gpu_calculationPdS_im_param_0];
	ld.param.u64 	%rd3, [_Z15gpu_calculationPdS_im_param_1];
	ld.param.u32 	%r5, [_Z15gpu_calculationPdS_im_param_2];
	ld.param.u64 	%rd4, [_Z15gpu_calculationPdS_im_param_3];
	mov.u32 	%r6, %ctaid.x;
	mov.u32 	%r7, %ntid.x;
	mov.u32 	%r8, %tid.x;
	mad.lo.s32 	%r9, %r6, %r7, %r8;
	mov.u32 	%r10, %ctaid.y;
	mov.u32 	%r11, %ntid.y;
	mov.u32 	%r12, %tid.y;
	mad.lo.s32 	%r13, %r10, %r11, %r12;
	shr.u32 	%r14, %r5, 31;
	add.s32 	%r15, %r5, %r14;
	shr.s32 	%r3, %r15, 1;
	add.s32 	%r4, %r3, -1;
	setp.eq.s32 	%p1, %r9, %r4;
	setp.eq.s32 	%p2, %r13, %r9;
	and.pred  	%p3, %p1, %p2;
	@%p3 bra 	$L__BB0_5;
	setp.eq.s32 	%p4, %r9, %r4;
	setp.eq.s32 	%p5, %r9, %r3;
	setp.eq.s32 	%p6, %r13, %r4;
	and.pred  	%p7, %p5, %p6;
	setp.eq.s32 	%p8, %r13, %r3;
	and.pred  	%p9, %p8, %p4;
	or.pred  	%p10, %p7, %p9;
	@%p10 bra 	$L__BB0_5;
	setp.eq.s32 	%p11, %r9, %r3;
	setp.eq.s32 	%p12, %r13, %r3;
	and.pred  	%p13, %p11, %p12;
	mad.lo.s32 	%r17, %r5, %r13, %r9;
	cvt.u64.u32 	%rd1, %r17;
	setp.le.u64 	%p14, %rd4, %rd1;
	or.pred  	%p15, %p13, %p14;
	@%p15 bra 	$L__BB0_5;
	add.s32 	%r18, %r5, -1;
	min.u32 	%r19, %r9, %r13;
	setp.lt.u32 	%p16, %r19, 2;
	max.u32 	%r20, %r9, %r13;
	setp.ge.u32 	%p17, %r20, %r18;
	or.pred  	%p18, %p17, %p16;
	@%p18 bra 	$L__BB0_5;
	cvta.to.global.u64 	%rd5, %rd2;
	add.s32 	%r21, %r9, -1;
	mad.lo.s32 	%r22, %r5, %r21, %r13;
	add.s32 	%r23, %r22, -1;
	mul.wide.u32 	%rd6, %r23, 8;
	add.s64 	%rd7, %rd5, %rd6;
	ld.global.f64 	%fd1, [%rd7];
	mul.wide.u32 	%rd8, %r22, 8;
	add.s64 	%rd9, %rd5, %rd8;
	ld.global.f64 	%fd2, [%rd9];
	add.f64 	%fd3, %fd1, %fd2;
	add.s32 	%r24, %r22, 1;
	mul.wide.u32 	%rd10, %r24, 8;
	add.s64 	%rd11, %rd5, %rd10;
	ld.global.f64 	%fd4, [%rd11];
	add.f64 	%fd5, %fd3, %fd4;
	add.s32 	%r25, %r23, %r5;
	mul.wide.u32 	%rd12, %r25, 8;
	add.s64 	%rd13, %rd5, %rd12;
	ld.global.f64 	%fd6, [%rd13];
	add.f64 	%fd7, %fd5, %fd6;
	add.s32 	%r26, %r25, 1;
	mul.wide.u32 	%rd14, %r26, 8;
	add.s64 	%rd15, %rd5, %rd14;
	ld.global.f64 	%fd8, [%rd15];
	add.f64 	%fd9, %fd7, %fd8;
	add.s32 	%r27, %r25, 2;
	mul.wide.u32 	%rd16, %r27, 8;
	add.s64 	%rd17, %rd5, %rd16;
	ld.global.f64 	%fd10, [%rd17];
	add.f64 	%fd11, %fd9, %fd10;
	add.s32 	%r28, %r25, %r5;
	mul.wide.u32 	%rd18, %r28, 8;
	add.s64 	%rd19, %rd5, %rd18;
	ld.global.f64 	%fd12, [%rd19];
	add.f64 	%fd13, %fd11, %fd12;
	add.s32 	%r29, %r28, 1;
	mul.wide.u32 	%rd20, %r29, 8;
	add.s64 	%rd21, %rd5, %rd20;
	ld.global.f64 	%fd14, [%rd21];
	add.f64 	%fd15, %fd13, %fd14;
	add.s32 	%r30, %r28, 2;
	mul.wide.u32 	%rd22, %r30, 8;
	add.s64 	%rd23, %rd5, %rd22;
	ld.global.f64 	%fd16, [%rd23];
	add.f64 	%fd17, %fd15, %fd16;
	div.rn.f64 	%fd18, %fd17, 0d4022000000000000;
	cvta.to.global.u64 	%rd24, %rd3;
	shl.b64 	%rd25, %rd1, 3;
	add.s64 	%rd26, %rd24, %rd25;
	st.global.f64 	[%rd26], %fd18;
$L__BB0_5:
	ret;

}


// ===== COMPILED SASS (sm_100) =====

	.target	sm_100

	.elftype	@"ET_EXEC"


//--------------------- .note.nv.tkinfo           --------------------------
	.section	.note.nv.tkinfo,"",@"SHT_NOTE"
	.sectionflags	@"SHF_NOTE_NV_TKINFO"
	.tkinfo
        /*0018*/ 	.word	0x00000002
        /*0030*/ 	.string	""
        /*0030*/ 	.string	"ptxas"
        /*0030*/ 	.string	"Cuda compilation tools, release 13.0, V13.0.88"
        /*0030*/ 	.string	"Build cuda_13.0.r13.0/compiler.36424714_0"
        /*0030*/ 	.string	"-arch sm_100 -m 64 "



//--------------------- .note.nv.cuinfo           --------------------------
	.section	.note.nv.cuinfo,"",@"SHT_NOTE"
	.sectionflags	@"SHF_NOTE_NV_CUINFO"
        /*0018*/ 	.short	0x0002
        /*001a*/ 	.short	0x0064
        /*001c*/ 	.short	0x0082
	.zero		2


//--------------------- .nv.info                  --------------------------
	.section	.nv.info,"",@"SHT_CUDA_INFO"
	.align	4


	//----- nvinfo : EIATTR_REGCOUNT
	.align		4
        /*0000*/ 	.byte	0x04, 0x2f
        /*0002*/ 	.short	(.L_1 - .L_0)
	.align		4
.L_0:
        /*0004*/ 	.word	index@(_Z15gpu_calculationPdS_im)
        /*0008*/ 	.word	0x00000018


	//----- nvinfo : EIATTR_FRAME_SIZE
	.align		4
.L_1:
        /*000c*/ 	.byte	0x04, 0x11
        /*000e*/ 	.short	(.L_3 - .L_2)
	.align		4
.L_2:
        /*0010*/ 	.word	index@($__internal_0_$__cuda_sm20_div_rn_f64_full)
        /*0014*/ 	.word	0x00000000


	//----- nvinfo : EIATTR_FRAME_SIZE
	.align		4
.L_3:
        /*0018*/ 	.byte	0x04, 0x11
        /*001a*/ 	.short	(.L_5 - .L_4)
	.align		4
.L_4:
        /*001c*/ 	.word	index@(_Z15gpu_calculationPdS_im)
        /*0020*/ 	.word	0x00000000


	//----- nvinfo : EIATTR_MIN_STACK_SIZE
	.align		4
.L_5:
        /*0024*/ 	.byte	0x04, 0x12
        /*0026*/ 	.short	(.L_7 - .L_6)
	.align		4
.L_6:
        /*0028*/ 	.word	index@(_Z15gpu_calculationPdS_im)
        /*002c*/ 	.word	0x00000000
.L_7:


//--------------------- .nv.compat                --------------------------
	.section	.nv.compat,"",@"SHT_CUDA_COMPAT_INFO"
	.align	4
        /*0000*/ 	.byte	0x02, 0x09, 0x00, 0x00, 0x02, 0x02, 0x01, 0x00, 0x02, 0x05, 0x05, 0x00, 0x03, 0x07, 0x01, 0x01
        /*0010*/ 	.byte	0x02, 0x03, 0x00, 0x00, 0x02, 0x06, 0x01, 0x00, 0x04, 0x0b, 0x08, 0x00, 0x01, 0x00, 0x00, 0x00
        /*0020*/ 	.byte	0x00, 0x00, 0x00, 0x00


//--------------------- .nv.info._Z15gpu_calculationPdS_im --------------------------
	.section	.nv.info._Z15gpu_calculationPdS_im,"",@"SHT_CUDA_INFO"
	.sectionflags	@""
	.align	4


	//----- nvinfo : EIATTR_CUDA_API_VERSION
	.align		4
        /*0000*/ 	.byte	0x04, 0x37
        /*0002*/ 	.short	(.L_9 - .L_8)
.L_8:
        /*0004*/ 	.word	0x00000082


	//----- nvinfo : EIATTR_KPARAM_INFO
	.align		4
.L_9:
        /*0008*/ 	.byte	0x04, 0x17
        /*000a*/ 	.short	(.L_11 - .L_10)
.L_10:
        /*000c*/ 	.word	0x00000000
        /*0010*/ 	.short	0x0003
        /*0012*/ 	.short	0x0018
        /*0014*/ 	.byte	0x00, 0xf0, 0x21, 0x00


	//----- nvinfo : EIATTR_KPARAM_INFO
	.align		4
.L_11:
        /*0018*/ 	.byte	0x04, 0x17
        /*001a*/ 	.short	(.L_13 - .L_12)
.L_12:
        /*001c*/ 	.word	0x00000000
        /*0020*/ 	.short	0x0002
        /*0022*/ 	.short	0x0010
        /*0024*/ 	.byte	0x00, 0xf0, 0x11, 0x00


	//----- nvinfo : EIATTR_KPARAM_INFO
	.align		4
.L_13:
        /*0028*/ 	.byte	0x04, 0x17
        /*002a*/ 	.short	(.L_15 - .L_14)
.L_14:
        /*002c*/ 	.word	0x00000000
        /*0030*/ 	.short	0x0001
        /*0032*/ 	.short	0x0008
        /*0034*/ 	.byte	0x00, 0xf5, 0x21, 0x00


	//----- nvinfo : EIATTR_KPARAM_INFO
	.align		4
.L_15:
        /*0038*/ 	.byte	0x04, 0x17
        /*003a*/ 	.short	(.L_17 - .L_16)
.L_16:
        /*003c*/ 	.word	0x00000000
        /*0040*/ 	.short	0x0000
        /*0042*/ 	.short	0x0000
        /*0044*/ 	.byte	0x00, 0xf5, 0x21, 0x00


	//----- nvinfo : EIATTR_SPARSE_MMA_MASK
	.align		4
.L_17:
        /*0048*/ 	.byte	0x03, 0x50
        /*004a*/ 	.short	0x0000


	//----- nvinfo : EIATTR_MAXREG_COUNT
	.align		4
        /*004c*/ 	.byte	0x03, 0x1b
        /*004e*/ 	.short	0x00ff


	//----- nvinfo : EIATTR_MERCURY_ISA_VERSION
	.align		4
        /*0050*/ 	.byte	0x03, 0x5f
        /*0052*/ 	.short	0x0101


	//----- nvinfo : EIATTR_VRC_CTA_INIT_COUNT
	.align		4
        /*0054*/ 	.byte	0x02, 0x4a
	.zero		1
	.zero		1


	//----- nvinfo : EIATTR_EXIT_INSTR_OFFSETS
	.align		4
        /*0058*/ 	.byte	0x04, 0x1c
        /*005a*/ 	.short	(.L_19 - .L_18)


	//   ....[0]....
.L_18:
        /*005c*/ 	.word	0x000000f0


	//   ....[1]....
        /*0060*/ 	.word	0x00000150


	//   ....[2]....
        /*0064*/ 	.word	0x000001c0


	//   ....[3]....
        /*0068*/ 	.word	0x00000220


	//   ....[4]....
        /*006c*/ 	.word	0x00000610


	//----- nvinfo : EIATTR_CRS_STACK_SIZE
	.align		4
.L_19:
        /*0070*/ 	.byte	0x04, 0x1e
        /*0072*/ 	.short	(.L_21 - .L_20)
.L_20:
        /*0074*/ 	.word	0x00000000


	//----- nvinfo : EIATTR_CBANK_PARAM_SIZE
	.align		4
.L_21:
        /*0078*/ 	.byte	0x03, 0x19
        /*007a*/ 	.short	0x0020


	//----- nvinfo : EIATTR_PARAM_CBANK
	.align		4
        /*007c*/ 	.byte	0x04, 0x0a
        /*007e*/ 	.short	(.L_23 - .L_22)
	.align		4
.L_22:
        /*0080*/ 	.word	index@(.nv.constant0._Z15gpu_calculationPdS_im)
        /*0084*/ 	.short	0x0380
        /*0086*/ 	.short	0x0020


	//----- nvinfo : EIATTR_SW_WAR
	.align		4
.L_23:
        /*0088*/ 	.byte	0x04, 0x36
        /*008a*/ 	.short	(.L_25 - .L_24)
.L_24:
        /*008c*/ 	.word	0x00000008
.L_25:


//--------------------- .nv.callgraph             --------------------------
	.section	.nv.callgraph,"",@"SHT_CUDA_CALLGRAPH"
	.align	4
	.sectionentsize	8
	.align		4
        /*0000*/ 	.word	0x00000000
	.align		4
        /*0004*/ 	.word	0xffffffff
	.align		4
        /*0008*/ 	.word	0x00000000
	.align		4
        /*000c*/ 	.word	0xfffffffe
	.align		4
        /*0010*/ 	.word	0x00000000
	.align		4
        /*0014*/ 	.word	0xfffffffd
	.align		4
        /*0018*/ 	.word	0x00000000
	.align		4
        /*001c*/ 	.word	0xfffffffc


//--------------------- .text._Z15gpu_calculationPdS_im --------------------------
	.section	.text._Z15gpu_calculationPdS_im,"ax",@progbits
	.align	128
        .global         _Z15gpu_calculationPdS_im
        .type           _Z15gpu_calculationPdS_im,@function
        .size           _Z15gpu_calculationPdS_im,(.L_x_7 - _Z15gpu_calculationPdS_im)
        .other          _Z15gpu_calculationPdS_im,@"STO_CUDA_ENTRY STV_DEFAULT"
_Z15gpu_calculationPdS_im:
.text._Z15gpu_calculationPdS_im:
[----:B------:R-:W-:Y:S01]  /*0000*/  LDC R1, c[0x0][0x37c] ;  /* 0x0000df00ff017b82 */ /* 0x000fe20000000800 */
[----:B------:R-:W0:Y:S01]  /*0010*/  S2R R3, SR_TID.X ;  /* 0x0000000000037919 */ /* 0x000e220000002100 */
[----:B------:R-:W1:Y:S06]  /*0020*/  LDCU UR7, c[0x0][0x390] ;  /* 0x00007200ff0777ac */ /* 0x000e6c0008000800 */
[----:B------:R-:W0:Y:S01]  /*0030*/  S2UR UR5, SR_CTAID.X ;  /* 0x00000000000579c3 */ /* 0x000e220000002500 */
[----:B------:R-:W2:Y:S07]  /*0040*/  S2R R5, SR_TID.Y ;  /* 0x0000000000057919 */ /* 0x000eae0000002200 */
[----:B------:R-:W0:Y:S08]  /*0050*/  LDC R2, c[0x0][0x360] ;  /* 0x0000d800ff027b82 */ /* 0x000e300000000800 */
[----:B------:R-:W2:Y:S01]  /*0060*/  S2UR UR6, SR_CTAID.Y ;  /* 0x00000000000679c3 */ /* 0x000ea20000002600 */
[----:B-1----:R-:W-:-:S04]  /*0070*/  ULEA.HI UR4, UR7, UR7, URZ, 0x1 ;  /* 0x0000000707047291 */ /* 0x002fc8000f8f08ff */
[----:B------:R-:W-:-:S03]  /*0080*/  USHF.R.S32.HI UR4, URZ, 0x1, UR4 ;  /* 0x00000001ff047899 */ /* 0x000fc60008011404 */
[----:B------:R-:W2:Y:S01]  /*0090*/  LDC R0, c[0x0][0x364] ;  /* 0x0000d900ff007b82 */ /* 0x000ea20000000800 */
[----:B0-----:R-:W-:Y:S01]  /*00a0*/  IMAD R2, R2, UR5, R3 ;  /* 0x0000000502027c24 */ /* 0x001fe2000f8e0203 */
[----:B------:R-:W-:-:S06]  /*00b0*/  UIADD3 UR5, UPT, UPT, UR4, -0x1, URZ ;  /* 0xffffffff04057890 */ /* 0x000fcc000fffe0ff */
[----:B------:R-:W-:Y:S01]  /*00c0*/  ISETP.EQ.AND P1, PT, R2, UR5, PT ;  /* 0x0000000502007c0c */ /* 0x000fe2000bf22270 */
[----:B--2---:R-:W-:-:S05]  /*00d0*/  IMAD R3, R0, UR6, R5 ;  /* 0x0000000600037c24 */ /* 0x004fca000f8e0205 */
[----:B------:R-:W-:-:S13]  /*00e0*/  ISETP.NE.AND P0, PT, R3, R2, PT ;  /* 0x000000020300720c */ /* 0x000fda0003f05270 */
[----:B------:R-:W-:Y:S05]  /*00f0*/  @!P0 EXIT P1 ;  /* 0x000000000000894d */ /* 0x000fea0000800000 */
[C---:B------:R-:W-:Y:S02]  /*0100*/  ISETP.NE.AND P0, PT, R3.reuse, UR5, PT ;  /* 0x0000000503007c0c */ /* 0x040fe4000bf05270 */
[C---:B------:R-:W-:Y:S02]  /*0110*/  ISETP.NE.AND P1, PT, R2.reuse, UR5, PT ;  /* 0x0000000502007c0c */ /* 0x040fe4000bf25270 */
[----:B------:R-:W-:Y:S02]  /*0120*/  ISETP.EQ.AND P0, PT, R2, UR4, !P0 ;  /* 0x0000000402007c0c */ /* 0x000fe4000c702270 */
[----:B------:R-:W-:-:S04]  /*0130*/  ISETP.EQ.AND P1, PT, R3, UR4, !P1 ;  /* 0x0000000403007c0c */ /* 0x000fc8000cf22270 */
[----:B------:R-:W-:-:S13]  /*0140*/  PLOP3.LUT P0, PT, P0, P1, PT, 0xf8, 0x8f ;  /* 0x00000000008f781c */ /* 0x000fda0000703f70 */
[----:B------:R-:W-:Y:S05]  /*0150*/  @P0 EXIT ;  /* 0x000000000000094d */ /* 0x000fea0003800000 */
[----:B------:R-:W0:Y:S01]  /*0160*/  LDCU.64 UR8, c[0x0][0x398] ;  /* 0x00007300ff0877ac */ /* 0x000e220008000a00 */
[C---:B------:R-:W-:Y:S01]  /*0170*/  IMAD R0, R3.reuse, UR7, R2 ;  /* 0x0000000703007c24 */ /* 0x040fe2000f8e0202 */
[----:B------:R-:W-:-:S04]  /*0180*/  ISETP.NE.AND P0, PT, R3, UR4, PT ;  /* 0x0000000403007c0c */ /* 0x000fc8000bf05270 */
[----:B------:R-:W-:Y:S02]  /*0190*/  ISETP.EQ.AND P0, PT, R2, UR4, !P0 ;  /* 0x0000000402007c0c */ /* 0x000fe4000c702270 */
[----:B0-----:R-:W-:-:S04]  /*01a0*/  ISETP.GE.U32.AND P1, PT, R0, UR8, PT ;  /* 0x0000000800007c0c */ /* 0x001fc8000bf26070 */
[----:B------:R-:W-:-:S13]  /*01b0*/  ISETP.GE.U32.OR.EX P0, PT, RZ, UR9, P0, P1 ;  /* 0x00000009ff007c0c */ /* 0x000fda0008706510 */
[----:B------:R-:W-:Y:S05]  /*01c0*/  @P0 EXIT ;  /* 0x000000000000094d */ /* 0x000fea0003800000 */
[CC--:B------:R-:W-:Y:S01]  /*01d0*/  VIMNMX.U32 R4, PT, PT, R2.reuse, R3.reuse, PT ;  /* 0x0000000302047248 */ /* 0x0c0fe20003fe0000 */
[----:B------:R-:W-:Y:S01]  /*01e0*/  UIADD3 UR4, UPT, UPT, UR7, -0x1, URZ ;  /* 0xffffffff07047890 */ /* 0x000fe2000fffe0ff */
[----:B------:R-:W-:Y:S02]  /*01f0*/  VIMNMX.U32 R5, PT, PT, R2, R3, !PT ;  /* 0x0000000302057248 */ /* 0x000fe40007fe0000 */
[----:B------:R-:W-:-:S04]  /*0200*/  ISETP.GE.U32.AND P0, PT, R4, 0x2, PT ;  /* 0x000000020400780c */ /* 0x000fc80003f06070 */
[----:B------:R-:W-:-:S13]  /*0210*/  ISETP.GE.U32.OR P0, PT, R5, UR4, !P0 ;  /* 0x0000000405007c0c */ /* 0x000fda000c706470 */
[----:B------:R-:W-:Y:S05]  /*0220*/  @P0 EXIT ;  /* 0x000000000000094d */ /* 0x000fea0003800000 */
[----:B------:R-:W0:Y:S01]  /*0230*/  LDC.64 R10, c[0x0][0x380] ;  /* 0x0000e000ff0a7b82 */ /* 0x000e220000000a00 */
[----:B------:R-:W-:Y:S01]  /*0240*/  VIADD R2, R2, 0xffffffff ;  /* 0xffffffff02027836 */ /* 0x000fe20000000000 */
[----:B------:R-:W1:Y:S03]  /*0250*/  LDCU.64 UR4, c[0x0][0x358] ;  /* 0x00006b00ff0477ac */ /* 0x000e660008000a00 */
[----:B------:R-:W-:-:S04]  /*0260*/  IMAD R3, R2, UR7, R3 ;  /* 0x0000000702037c24 */ /* 0x000fc8000f8e0203 */
[C---:B------:R-:W-:Y:S02]  /*0270*/  VIADD R5, R3.reuse, 0xffffffff ;  /* 0xffffffff03057836 */ /* 0x040fe40000000000 */
[C---:B------:R-:W-:Y:S02]  /*0280*/  VIADD R15, R3.reuse, 0x1 ;  /* 0x00000001030f7836 */ /* 0x040fe40000000000 */
[----:B0-----:R-:W-:-:S04]  /*0290*/  IMAD.WIDE.U32 R12, R3, 0x8, R10 ;  /* 0x00000008030c7825 */ /* 0x001fc800078e000a */
[--C-:B------:R-:W-:Y:S02]  /*02a0*/  IMAD.WIDE.U32 R18, R5, 0x8, R10.reuse ;  /* 0x0000000805127825 */ /* 0x100fe400078e000a */
[----:B-1----:R-:W2:Y:S02]  /*02b0*/  LDG.E.64 R12, desc[UR4][R12.64] ;  /* 0x000000040c0c7981 */ /* 0x002ea4000c1e1b00 */
[--C-:B------:R-:W-:Y:S02]  /*02c0*/  IMAD.WIDE.U32 R14, R15, 0x8, R10.reuse ;  /* 0x000000080f0e7825 */ /* 0x100fe400078e000a */
[----:B------:R-:W2:Y:S02]  /*02d0*/  LDG.E.64 R18, desc[UR4][R18.64] ;  /* 0x0000000412127981 */ /* 0x000ea4000c1e1b00 */
[----:B------:R-:W-:Y:S02]  /*02e0*/  VIADD R5, R5, UR7 ;  /* 0x0000000705057c36 */ /* 0x000fe40008000000 */
[----:B------:R-:W3:Y:S02]  /*02f0*/  LDG.E.64 R14, desc[UR4][R14.64] ;  /* 0x000000040e0e7981 */ /* 0x000ee4000c1e1b00 */
[----:B------:R-:W-:-:S04]  /*0300*/  IMAD.WIDE.U32 R16, R5, 0x8, R10 ;  /* 0x0000000805107825 */ /* 0x000fc800078e000a */
[C---:B------:R-:W-:Y:S02]  /*0310*/  VIADD R9, R5.reuse, 0x1 ;  /* 0x0000000105097836 */ /* 0x040fe40000000000 */
[----:B------:R-:W4:Y:S01]  /*0320*/  LDG.E.64 R16, desc[UR4][R16.64] ;  /* 0x0000000410107981 */ /* 0x000f22000c1e1b00 */
[----:B------:R-:W-:Y:S02]  /*0330*/  VIADD R7, R5, 0x2 ;  /* 0x0000000205077836 */ /* 0x000fe40000000000 */
[----:B------:R-:W-:-:S04]  /*0340*/  IMAD.WIDE.U32 R8, R9, 0x8, R10 ;  /* 0x0000000809087825 */ /* 0x000fc800078e000a */
[--C-:B------:R-:W-:Y:S02]  /*0350*/  IMAD.WIDE.U32 R6, R7, 0x8, R10.reuse ;  /* 0x0000000807067825 */ /* 0x100fe400078e000a */
[----:B------:R-:W5:Y:S02]  /*0360*/  LDG.E.64 R8, desc[UR4][R8.64] ;  /* 0x0000000408087981 */ /* 0x000f64000c1e1b00 */
[----:B------:R-:W-:Y:S02]  /*0370*/  VIADD R21, R5, UR7 ;  /* 0x0000000705157c36 */ /* 0x000fe40008000000 */
[----:B------:R-:W5:Y:S02]  /*0380*/  LDG.E.64 R6, desc[UR4][R6.64] ;  /* 0x0000000406067981 */ /* 0x000f64000c1e1b00 */
[----:B------:R-:W-:-:S04]  /*0390*/  IMAD.WIDE.U32 R4, R21, 0x8, R10 ;  /* 0x0000000815047825 */ /* 0x000fc800078e000a */
[C---:B------:R-:W-:Y:S02]  /*03a0*/  VIADD R3, R21.reuse, 0x1 ;  /* 0x0000000115037836 */ /* 0x040fe40000000000 */
[----:B------:R-:W5:Y:S01]  /*03b0*/  LDG.E.64 R4, desc[UR4][R4.64] ;  /* 0x0000000404047981 */ /* 0x000f62000c1e1b00 */
[----:B------:R-:W-:Y:S02]  /*03c0*/  VIADD R21, R21, 0x2 ;  /* 0x0000000215157836 */ /* 0x000fe40000000000 */
[----:B------:R-:W-:-:S04]  /*03d0*/  IMAD.WIDE.U32 R2, R3, 0x8, R10 ;  /* 0x0000000803027825 */ /* 0x000fc800078e000a */
[----:B------:R-:W-:Y:S02]  /*03e0*/  IMAD.WIDE.U32 R10, R21, 0x8, R10 ;  /* 0x00000008150a7825 */ /* 0x000fe400078e000a */
[----:B------:R-:W5:Y:S04]  /*03f0*/  LDG.E.64 R2, desc[UR4][R2.64] ;  /* 0x0000000402027981 */ /* 0x000f68000c1e1b00 */
[----:B------:R-:W5:Y:S01]  /*0400*/  LDG.E.64 R10, desc[UR4][R10.64] ;  /* 0x000000040a0a7981 */ /* 0x000f62000c1e1b00 */
[----:B------:R-:W-:Y:S01]  /*0410*/  BSSY.RECONVERGENT B0, `(.L_x_0) ;  /* 0x000001b000007945 */ /* 0x000fe20003800200 */
[----:B--2---:R-:W-:Y:S01]  /*0420*/  DADD R18, R18, R12 ;  /* 0x0000000012127229 */ /* 0x004fe2000000000c */
[----:B------:R-:W0:Y:S01]  /*0430*/  MUFU.RCP64H R13, 9 ;  /* 0x40220000000d7908 */ /* 0x000e220000001800 */
[----:B------:R-:W-:-:S06]  /*0440*/  IMAD.MOV.U32 R12, RZ, RZ, 0x1 ;  /* 0x00000001ff0c7424 */ /* 0x000fcc00078e00ff */
[----:B---3--:R-:W-:-:S08]  /*0450*/  DADD R14, R18, R14 ;  /* 0x00000000120e7229 */ /* 0x008fd0000000000e */
[----:B----4-:R-:W-:Y:S01]  /*0460*/  DADD R16, R14, R16 ;  /* 0x000000000e107229 */ /* 0x010fe20000000010 */
[----:B------:R-:W-:Y:S01]  /*0470*/  IMAD.MOV.U32 R14, RZ, RZ, 0x0 ;  /* 0x00000000ff0e7424 */ /* 0x000fe200078e00ff */
[----:B------:R-:W-:-:S06]  /*0480*/  MOV R15, 0x40220000 ;  /* 0x40220000000f7802 */ /* 0x000fcc0000000f00 */
[----:B-----5:R-:W-:Y:S02]  /*0490*/  DADD R8, R16, R8 ;  /* 0x0000000010087229 */ /* 0x020fe40000000008 */
[----:B0-----:R-:W-:-:S06]  /*04a0*/  DFMA R18, R12, -R14, 1 ;  /* 0x3ff000000c12742b */ /* 0x001fcc000000080e */
[----:B------:R-:W-:Y:S02]  /*04b0*/  DADD R6, R8, R6 ;  /* 0x0000000008067229 */ /* 0x000fe40000000006 */
[----:B------:R-:W-:-:S06]  /*04c0*/  DFMA R18, R18, R18, R18 ;  /* 0x000000121212722b */ /* 0x000fcc0000000012 */
[----:B------:R-:W-:Y:S02]  /*04d0*/  DADD R4, R6, R4 ;  /* 0x0000000006047229 */ /* 0x000fe40000000004 */
[----:B------:R-:W-:-:S06]  /*04e0*/  DFMA R18, R12, R18, R12 ;  /* 0x000000120c12722b */ /* 0x000fcc000000000c */
[----:B------:R-:W-:Y:S02]  /*04f0*/  DADD R2, R4, R2 ;  /* 0x0000000004027229 */ /* 0x000fe40000000002 */
[----:B------:R-:W-:-:S06]  /*0500*/  DFMA R14, R18, -R14, 1 ;  /* 0x3ff00000120e742b */ /* 0x000fcc000000080e */
[----:B------:R-:W-:Y:S02]  /*0510*/  DADD R10, R2, R10 ;  /* 0x00000000020a7229 */ /* 0x000fe4000000000a */
[----:B------:R-:W-:-:S08]  /*0520*/  DFMA R14, R18, R14, R18 ;  /* 0x0000000e120e722b */ /* 0x000fd00000000012 */
[----:B------:R-:W-:Y:S01]  /*0530*/  DMUL R2, R10, R14 ;  /* 0x0000000e0a027228 */ /* 0x000fe20000000000 */
[----:B------:R-:W-:-:S07]  /*0540*/  FSETP.GEU.AND P1, PT, |R11|, 6.5827683646048100446e-37, PT ;  /* 0x036000000b00780b */ /* 0x000fce0003f2e200 */
[----:B------:R-:W-:-:S08]  /*0550*/  DFMA R4, R2, -9, R10 ;  /* 0xc02200000204782b */ /* 0x000fd0000000000a */
[----:B------:R-:W-:-:S10]  /*0560*/  DFMA R2, R14, R4, R2 ;  /* 0x000000040e02722b */ /* 0x000fd40000000002 */
[----:B------:R-:W-:-:S05]  /*0570*/  FFMA R4, RZ, 2.53125, R3 ;  /* 0x40220000ff047823 */ /* 0x000fca0000000003 */
[----:B------:R-:W-:-:S13]  /*0580*/  FSETP.GT.AND P0, PT, |R4|, 1.469367938527859385e-39, PT ;  /* 0x001000000400780b */ /* 0x000fda0003f04200 */
[----:B------:R-:W-:Y:S05]  /*0590*/  @P0 BRA P1, `(.L_x_1) ;  /* 0x0000000000080947 */ /* 0x000fea0000800000 */
[----:B------:R-:W-:-:S07]  /*05a0*/  MOV R6, 0x5c0 ;  /* 0x000005c000067802 */ /* 0x000fce0000000f00 */
[----:B------:R-:W-:Y:S05]  /*05b0*/  CALL.REL.NOINC `($__internal_0_$__cuda_sm20_div_rn_f64_full) ;  /* 0x0000000000187944 */ /* 0x000fea0003c00000 */
.L_x_1:
[----:B------:R-:W-:Y:S05]  /*05c0*/  BSYNC.RECONVERGENT B0 ;  /* 0x0000000000007941 */ /* 0x000fea0003800200 */
.L_x_0:
[----:B------:R-:W0:Y:S02]  /*05d0*/  LDCU.64 UR6, c[0x0][0x388] ;  /* 0x00007100ff0677ac */ /* 0x000e240008000a00 */
[----:B0-----:R-:W-:-:S04]  /*05e0*/  LEA R4, P0, R0, UR6, 0x3 ;  /* 0x0000000600047c11 */ /* 0x001fc8000f8018ff */
[----:B------:R-:W-:-:S05]  /*05f0*/  LEA.HI.X R5, R0, UR7, RZ, 0x3, P0 ;  /* 0x0000000700057c11 */ /* 0x000fca00080f1cff */
[----:B------:R-:W-:Y:S01]  /*0600*/  STG.E.64 desc[UR4][R4.64], R2 ;  /* 0x0000000204007986 */ /* 0x000fe2000c101b04 */
[----:B------:R-:W-:Y:S05]  /*0610*/  EXIT ;  /* 0x000000000000794d */ /* 0x000fea0003800000 */
        .weak           $__internal_0_$__cuda_sm20_div_rn_f64_full
        .type           $__internal_0_$__cuda_sm20_div_rn_f64_full,@function
        .size           $__internal_0_$__cuda_sm20_div_rn_f64_full,(.L_x_7 - $__internal_0_$__cuda_sm20_div_rn_f64_full)
$__internal_0_$__cuda_sm20_div_rn_f64_full:
[----:B------:R-:W-:Y:S01]  /*0620*/  IMAD.MOV.U32 R3, RZ, RZ, 0x3ff20000 ;  /* 0x3ff20000ff037424 */ /* 0x000fe200078e00ff */
[----:B------:R-:W-:Y:S01]  /*0630*/  BSSY.RECONVERGENT B1, `(.L_x_2) ;  /* 0x000004c000017945 */ /* 0x000fe20003800200 */
[----:B------:R-:W-:Y:S02]  /*0640*/  IMAD.MOV.U32 R2, RZ, RZ, 0x0 ;  /* 0x00000000ff027424 */ /* 0x000fe400078e00ff */
[----:B------:R-:W0:Y:S01]  /*0650*/  MUFU.RCP64H R9, R3 ;  /* 0x0000000300097308 */ /* 0x000e220000001800 */
[----:B------:R-:W-:Y:S02]  /*0660*/  IMAD.MOV.U32 R8, RZ, RZ, 0x1 ;  /* 0x00000001ff087424 */ /* 0x000fe400078e00ff */
[----:B------:R-:W-:Y:S02]  /*0670*/  IMAD.MOV.U32 R5, RZ, RZ, R11 ;  /* 0x000000ffff057224 */ /* 0x000fe400078e000b */
[----:B------:R-:W-:Y:S02]  /*0680*/  IMAD.MOV.U32 R4, RZ, RZ, R10 ;  /* 0x000000ffff047224 */ /* 0x000fe400078e000a */
[----:B------:R-:W-:Y:S01]  /*0690*/  IMAD.MOV.U32 R10, RZ, RZ, 0x1ca00000 ;  /* 0x1ca00000ff0a7424 */ /* 0x000fe200078e00ff */
[C---:B------:R-:W-:Y:S01]  /*06a0*/  FSETP.GEU.AND P1, PT, |R5|.reuse, 1.469367938527859385e-39, PT ;  /* 0x001000000500780b */ /* 0x040fe20003f2e200 */
[----:B------:R-:W-:Y:S01]  /*06b0*/  IMAD.MOV.U32 R19, RZ, RZ, 0x40200000 ;  /* 0x40200000ff137424 */ /* 0x000fe200078e00ff */
[----:B------:R-:W-:-:S03]  /*06c0*/  LOP3.LUT R7, R5, 0x7ff00000, RZ, 0xc0, !PT ;  /* 0x7ff0000005077812 */ /* 0x000fc600078ec0ff */
[----:B------:R-:W-:Y:S01]  /*06d0*/  VIADD R20, R19, 0xffffffff ;  /* 0xffffffff13147836 */ /* 0x000fe20000000000 */
[----:B------:R-:W-:Y:S01]  /*06e0*/  ISETP.GE.U32.AND P0, PT, R7, 0x40200000, PT ;  /* 0x402000000700780c */ /* 0x000fe20003f06070 */
[----:B------:R-:W-:Y:S01]  /*06f0*/  IMAD.MOV.U32 R18, RZ, RZ, R7 ;  /* 0x000000ffff127224 */ /* 0x000fe200078e0007 */
[----:B0-----:R-:W-:-:S08]  /*0700*/  DFMA R12, R8, -R2, 1 ;  /* 0x3ff00000080c742b */ /* 0x001fd00000000802 */
[----:B------:R-:W-:-:S08]  /*0710*/  DFMA R12, R12, R12, R12 ;  /* 0x0000000c0c0c722b */ /* 0x000fd0000000000c */
[----:B------:R-:W-:Y:S01]  /*0720*/  DFMA R14, R8, R12, R8 ;  /* 0x0000000c080e722b */ /* 0x000fe20000000008 */
[----:B------:R-:W-:Y:S02]  /*0730*/  SEL R13, R10, 0x63400000, !P0 ;  /* 0x634000000a0d7807 */ /* 0x000fe40004000000 */
[----:B------:R-:W-:Y:S02]  /*0740*/  MOV R8, R4 ;  /* 0x0000000400087202 */ /* 0x000fe40000000f00 */
[C-C-:B------:R-:W-:Y:S02]  /*0750*/  @!P1 LOP3.LUT R10, R13.reuse, 0x80000000, R5.reuse, 0xf8, !PT ;  /* 0x800000000d0a9812 */ /* 0x140fe400078ef805 */
[----:B------:R-:W-:Y:S01]  /*0760*/  LOP3.LUT R9, R13, 0x800fffff, R5, 0xf8, !PT ;  /* 0x800fffff0d097812 */ /* 0x000fe200078ef805 */
[----:B------:R-:W-:Y:S01]  /*0770*/  DFMA R16, R14, -R2, 1 ;  /* 0x3ff000000e10742b */ /* 0x000fe20000000802 */
[----:B------:R-:W-:Y:S01]  /*0780*/  @!P1 LOP3.LUT R11, R10, 0x100000, RZ, 0xfc, !PT ;  /* 0x001000000a0b9812 */ /* 0x000fe200078efcff */
[----:B------:R-:W-:-:S06]  /*0790*/  @!P1 IMAD.MOV.U32 R10, RZ, RZ, RZ ;  /* 0x000000ffff0a9224 */ /* 0x000fcc00078e00ff */
[----:B------:R-:W-:Y:S02]  /*07a0*/  @!P1 DFMA R8, R8, 2, -R10 ;  /* 0x400000000808982b */ /* 0x000fe4000000080a */
[----:B------:R-:W-:-:S08]  /*07b0*/  DFMA R16, R14, R16, R14 ;  /* 0x000000100e10722b */ /* 0x000fd0000000000e */
[----:B------:R-:W-:Y:S01]  /*07c0*/  @!P1 LOP3.LUT R18, R9, 0x7ff00000, RZ, 0xc0, !PT ;  /* 0x7ff0000009129812 */ /* 0x000fe200078ec0ff */
[----:B------:R-:W-:-:S04]  /*07d0*/  DMUL R10, R16, R8 ;  /* 0x00000008100a7228 */ /* 0x000fc80000000000 */
[----:B------:R-:W-:-:S04]  /*07e0*/  VIADD R12, R18, 0xffffffff ;  /* 0xffffffff120c7836 */ /* 0x000fc80000000000 */
[----:B------:R-:W-:Y:S01]  /*07f0*/  DFMA R14, R10, -R2, R8 ;  /* 0x800000020a0e722b */ /* 0x000fe20000000008 */
[----:B------:R-:W-:-:S04]  /*0800*/  ISETP.GT.U32.AND P0, PT, R12, 0x7feffffe, PT ;  /* 0x7feffffe0c00780c */ /* 0x000fc80003f04070 */
[----:B------:R-:W-:-:S03]  /*0810*/  ISETP.GT.U32.OR P0, PT, R20, 0x7feffffe, P0 ;  /* 0x7feffffe1400780c */ /* 0x000fc60000704470 */
[----:B------:R-:W-:-:S10]  /*0820*/  DFMA R10, R16, R14, R10 ;  /* 0x0000000e100a722b */ /* 0x000fd4000000000a */
[----:B------:R-:W-:Y:S05]  /*0830*/  @P0 BRA `(.L_x_3) ;  /* 0x0000000000680947 */ /* 0x000fea0003800000 */
[----:B------:R-:W-:-:S05]  /*0840*/  IMAD.MOV.U32 R4, RZ, RZ, 0x40200000 ;  /* 0x40200000ff047424 */ /* 0x000fca00078e00ff */
[----:B------:R-:W-:-:S04]  /*0850*/  VIADDMNMX R7, R7, -R4, 0xb9600000, !PT ;  /* 0xb960000007077446 */ /* 0x000fc80007800904 */
[----:B------:R-:W-:-:S05]  /*0860*/  VIMNMX R4, PT, PT, R7, 0x46a00000, PT ;  /* 0x46a0000007047848 */ /* 0x000fca0003fe0100 */
[----:B------:R-:W-:Y:S02]  /*0870*/  IMAD.IADD R7, R4, 0x1, -R13 ;  /* 0x0000000104077824 */ /* 0x000fe400078e0a0d */
[----:B------:R-:W-:-:S03]  /*0880*/  IMAD.MOV.U32 R4, RZ, RZ, RZ ;  /* 0x000000ffff047224 */ /* 0x000fc600078e00ff */
[----:B------:R-:W-:-:S06]  /*0890*/  IADD3 R5, PT, PT, R7, 0x7fe00000, RZ ;  /* 0x7fe0000007057810 */ /* 0x000fcc0007ffe0ff */
[----:B------:R-:W-:-:S10]  /*08a0*/  DMUL R12, R10, R4 ;  /* 0x000000040a0c7228 */ /* 0x000fd40000000000 */
[----:B------:R-:W-:-:S13]  /*08b0*/  FSETP.GTU.AND P0, PT, |R13|, 1.469367938527859385e-39, PT ;  /* 0x001000000d00780b */ /* 0x000fda0003f0c200 */
[----:B------:R-:W-:Y:S05]  /*08c0*/  @P0 BRA `(.L_x_4) ;  /* 0x0000000000880947 */ /* 0x000fea0003800000 */
[----:B------:R-:W-:Y:S01]  /*08d0*/  DFMA R2, R10, -R2, R8 ;  /* 0x800000020a02722b */ /* 0x000fe20000000008 */
[----:B------:R-:W-:-:S09]  /*08e0*/  IMAD.MOV.U32 R4, RZ, RZ, RZ ;  /* 0x000000ffff047224 */ /* 0x000fd200078e00ff */
[C---:B------:R-:W-:Y:S02]  /*08f0*/  FSETP.NEU.AND P0, PT, R3.reuse, RZ, PT ;  /* 0x000000ff0300720b */ /* 0x040fe40003f0d000 */
[----:B------:R-:W-:-:S04]  /*0900*/  LOP3.LUT R2, R3, 0x40220000, RZ, 0x3c, !PT ;  /* 0x4022000003027812 */ /* 0x000fc800078e3cff */
[----:B------:R-:W-:-:S04]  /*0910*/  LOP3.LUT R9, R2, 0x80000000, RZ, 0xc0, !PT ;  /* 0x8000000002097812 */ /* 0x000fc800078ec0ff */
[----:B------:R-:W-:-:S03]  /*0920*/  LOP3.LUT R5, R9, R5, RZ, 0xfc, !PT ;  /* 0x0000000509057212 */ /* 0x000fc600078efcff */
[----:B------:R-:W-:Y:S05]  /*0930*/  @!P0 BRA `(.L_x_4) ;  /* 0x00000000006c8947 */ /* 0x000fea0003800000 */
[----:B------:R-:W-:Y:S01]  /*0940*/  IMAD.MOV R3, RZ, RZ, -R7 ;  /* 0x000000ffff037224 */ /* 0x000fe200078e0a07 */
[----:B------:R-:W-:Y:S01]  /*0950*/  DMUL.RP R4, R10, R4 ;  /* 0x000000040a047228 */ /* 0x000fe20000008000 */
[----:B------:R-:W-:Y:S01]  /*0960*/  IMAD.MOV.U32 R2, RZ, RZ, RZ ;  /* 0x000000ffff027224 */ /* 0x000fe200078e00ff */
[----:B------:R-:W-:-:S05]  /*0970*/  IADD3 R7, PT, PT, -R7, -0x43300000, RZ ;  /* 0xbcd0000007077810 */ /* 0x000fca0007ffe1ff */
[----:B------:R-:W-:-:S03]  /*0980*/  DFMA R2, R12, -R2, R10 ;  /* 0x800000020c02722b */ /* 0x000fc6000000000a */
[----:B------:R-:W-:-:S07]  /*0990*/  LOP3.LUT R9, R5, R9, RZ, 0x3c, !PT ;  /* 0x0000000905097212 */ /* 0x000fce00078e3cff */
[----:B------:R-:W-:-:S04]  /*09a0*/  FSETP.NEU.AND P0, PT, |R3|, R7, PT ;  /* 0x000000070300720b */ /* 0x000fc80003f0d200 */
[----:B------:R-:W-:Y:S02]  /*09b0*/  FSEL R12, R4, R12, !P0 ;  /* 0x0000000c040c7208 */ /* 0x000fe40004000000 */
[----:B------:R-:W-:Y:S01]  /*09c0*/  FSEL R13, R9, R13, !P0 ;  /* 0x0000000d090d7208 */ /* 0x000fe20004000000 */
[----:B------:R-:W-:Y:S06]  /*09d0*/  BRA `(.L_x_4) ;  /* 0x0000000000447947 */ /* 0x000fec0003800000 */
.L_x_3:
[----:B------:R-:W-:-:S14]  /*09e0*/  DSETP.NAN.AND P0, PT, R4, R4, PT ;  /* 0x000000040400722a */ /* 0x000fdc0003f08000 */
[----:B------:R-:W-:Y:S05]  /*09f0*/  @P0 BRA `(.L_x_5) ;  /* 0x0000000000340947 */ /* 0x000fea0003800000 */
[----:B------:R-:W-:Y:S01]  /*0a00*/  ISETP.NE.AND P0, PT, R18, R19, PT ;  /* 0x000000131200720c */ /* 0x000fe20003f05270 */
[----:B------:R-:W-:Y:S02]  /*0a10*/  IMAD.MOV.U32 R12, RZ, RZ, 0x0 ;  /* 0x00000000ff0c7424 */ /* 0x000fe400078e00ff */
[----:B------:R-:W-:-:S10]  /*0a20*/  IMAD.MOV.U32 R13, RZ, RZ, -0x80000 ;  /* 0xfff80000ff0d7424 */ /* 0x000fd400078e00ff */
[----:B------:R-:W-:Y:S05]  /*0a30*/  @!P0 BRA `(.L_x_4) ;  /* 0x00000000002c8947 */ /* 0x000fea0003800000 */
[----:B------:R-:W-:Y:S02]  /*0a40*/  ISETP.NE.AND P0, PT, R18, 0x7ff00000, PT ;  /* 0x7ff000001200780c */ /* 0x000fe40003f05270 */
[----:B------:R-:W-:Y:S02]  /*0a50*/  LOP3.LUT R4, R5, 0x40220000, RZ, 0x3c, !PT ;  /* 0x4022000005047812 */ /* 0x000fe400078e3cff */
[----:B------:R-:W-:Y:S02]  /*0a60*/  ISETP.EQ.OR P0, PT, R19, RZ, !P0 ;  /* 0x000000ff1300720c */ /* 0x000fe40004702670 */
[----:B------:R-:W-:-:S11]  /*0a70*/  LOP3.LUT R13, R4, 0x80000000, RZ, 0xc0, !PT ;  /* 0x80000000040d7812 */ /* 0x000fd600078ec0ff */
[----:B------:R-:W-:Y:S01]  /*0a80*/  @P0 LOP3.LUT R2, R13, 0x7ff00000, RZ, 0xfc, !PT ;  /* 0x7ff000000d020812 */ /* 0x000fe200078efcff */
[----:B------:R-:W-:Y:S01]  /*0a90*/  @!P0 IMAD.MOV.U32 R12, RZ, RZ, RZ ;  /* 0x000000ffff0c8224 */ /* 0x000fe200078e00ff */
[----:B------:R-:W-:-:S03]  /*0aa0*/  @P0 MOV R12, RZ ;  /* 0x000000ff000c0202 */ /* 0x000fc60000000f00 */
[----:B------:R-:W-:Y:S01]  /*0ab0*/  @P0 IMAD.MOV.U32 R13, RZ, RZ, R2 ;  /* 0x000000ffff0d0224 */ /* 0x000fe200078e0002 */
[----:B------:R-:W-:Y:S06]  /*0ac0*/  BRA `(.L_x_4) ;  /* 0x0000000000087947 */ /* 0x000fec0003800000 */
.L_x_5:
[----:B------:R-:W-:Y:S01]  /*0ad0*/  LOP3.LUT R13, R5, 0x80000, RZ, 0xfc, !PT ;  /* 0x00080000050d7812 */ /* 0x000fe200078efcff */
[----:B------:R-:W-:-:S07]  /*0ae0*/  IMAD.MOV.U32 R12, RZ, RZ, R4 ;  /* 0x000000ffff0c7224 */ /* 0x000fce00078e0004 */
.L_x_4:
[----:B------:R-:W-:Y:S05]  /*0af0*/  BSYNC.RECONVERGENT B1 ;  /* 0x0000000000017941 */ /* 0x000fea0003800200 */
.L_x_2:
[----:B------:R-:W-:Y:S02]  /*0b00*/  IMAD.MOV.U32 R7, RZ, RZ, 0x0 ;  /* 0x00000000ff077424 */ /* 0x000fe400078e00ff */
[----:B------:R-:W-:Y:S02]  /*0b10*/  IMAD.MOV.U32 R2, RZ, RZ, R12 ;  /* 0x000000ffff027224 */ /* 0x000fe400078e000c */
[----:B------:R-:W-:Y:S01]  /*0b20*/  IMAD.MOV.U32 R3, RZ, RZ, R13 ;  /* 0x000000ffff037224 */ /* 0x000fe200078e000d */
[----:B------:R-:W-:Y:S06]  /*0b30*/  RET.REL.NODEC R6 `(_Z15gpu_calculationPdS_im) ;  /* 0xfffffff406307950 */ /* 0x000fec0003c3ffff */
.L_x_6:
[----:B------:R-:W-:-:S00]  /*0b40*/  BRA `(.L_x_6) ;  /* 0xfffffffc00fc7947 */ /* 0x000fc0000383ffff */
[----:B------:R-:W-:-:S00]  /*0b50*/  NOP ;  /* 0x0000000000007918 */ /* 0x000fc00000000000 */
        /* <DEDUP_REMOVED lines=10> */
.L_x_7:


//--------------------- .nv.shared.reserved.0     --------------------------
	.section	.nv.shared.reserved.0,"aw",@nobits
	.weak		__nv_reservedSMEM_offset_0_alias
	.size		__nv_reservedSMEM_offset_0_alias, 0, 64
	.other		__nv_reservedSMEM_offset_0_alias,@"STO_CUDA_RESERVED_SHARED STV_DEFAULT"
__nv_reservedSMEM_offset_0_alias:
	.zero		0
	.zero		64


//--------------------- .nv.constant0._Z15gpu_calculationPdS_im --------------------------
	.section	.nv.constant0._Z15gpu_calculationPdS_im,"a",@progbits
	.sectionflags	@""
	.align	4
.nv.constant0._Z15gpu_calculationPdS_im:
	.zero		928


//--------------------- SYMBOLS --------------------------

	.type		.nv.reservedSmem.offset0,@object
	.size		.nv.reservedSmem.offset0,0x4
